	.headerflags	@"EF_CUDA_TEXMODE_UNIFIED EF_CUDA_64BIT_ADDRESS EF_CUDA_ACCELERATORS EF_CUDA_SM90 EF_CUDA_VIRTUAL_SM(EF_CUDA_SM90)"
	.elftype	@"ET_EXEC"


//--------------------- .nv.info                  --------------------------
	.section	.nv.info,"",@"SHT_CUDA_INFO"
	.align	4


	//----- nvinfo : EIATTR_REGCOUNT
	.align		4
        /*0000*/ 	.byte	0x04, 0x2f
        /*0002*/ 	.short	(.L_3 - .L_2)
	.align		4
.L_2:
        /*0004*/ 	.word	index@(triton_poi_fused__native_batch_norm_legit_no_training_add_relu_16)
        /*0008*/ 	.word	0x0000001c


	//----- nvinfo : EIATTR_MIN_STACK_SIZE
	.align		4
.L_3:
        /*000c*/ 	.byte	0x04, 0x12
        /*000e*/ 	.short	(.L_5 - .L_4)
	.align		4
.L_4:
        /*0010*/ 	.word	index@(triton_poi_fused__native_batch_norm_legit_no_training_add_relu_16)
        /*0014*/ 	.word	0x00000000


	//----- nvinfo : EIATTR_FRAME_SIZE
	.align		4
.L_5:
        /*0018*/ 	.byte	0x04, 0x11
        /*001a*/ 	.short	(.L_7 - .L_6)
	.align		4
.L_6:
        /*001c*/ 	.word	index@(triton_poi_fused__native_batch_norm_legit_no_training_add_relu_16)
        /*0020*/ 	.word	0x00000000


	//----- nvinfo : EIATTR_MIN_STACK_SIZE
	.align		4
.L_7:
        /*0024*/ 	.byte	0x04, 0x12
        /*0026*/ 	.short	(.L_9 - .L_8)
	.align		4
.L_8:
        /*0028*/ 	.word	index@(triton_poi_fused__native_batch_norm_legit_no_training_add_relu_16)
        /*002c*/ 	.word	0x00000000
.L_9:


//--------------------- .nv.info.triton_poi_fused__native_batch_norm_legit_no_training_add_relu_16 --------------------------
	.section	.nv.info.triton_poi_fused__native_batch_norm_legit_no_training_add_relu_16,"",@"SHT_CUDA_INFO"
	.sectionflags	@""
	.align	4


	//----- nvinfo : EIATTR_CUDA_API_VERSION
	.align		4
        /*0000*/ 	.byte	0x04, 0x37
        /*0002*/ 	.short	(.L_11 - .L_10)
.L_10:
        /*0004*/ 	.word	0x0000007c


	//----- nvinfo : EIATTR_KPARAM_INFO
	.align		4
.L_11:
        /*0008*/ 	.byte	0x04, 0x17
        /*000a*/ 	.short	(.L_13 - .L_12)
.L_12:
        /*000c*/ 	.word	0x00000000
        /*0010*/ 	.short	0x000b
        /*0012*/ 	.short	0x0058
        /*0014*/ 	.byte	0x00, 0xf0, 0x11, 0x00


	//----- nvinfo : EIATTR_KPARAM_INFO
	.align		4
.L_13:
        /*0018*/ 	.byte	0x04, 0x17
        /*001a*/ 	.short	(.L_15 - .L_14)
.L_14:
        /*001c*/ 	.word	0x00000000
        /*0020*/ 	.short	0x000a
        /*0022*/ 	.short	0x0050
        /*0024*/ 	.byte	0x00, 0xf4, 0x21, 0x00


	//----- nvinfo : EIATTR_KPARAM_INFO
	.align		4
.L_15:
        /*0028*/ 	.byte	0x04, 0x17
        /*002a*/ 	.short	(.L_17 - .L_16)
.L_16:
        /*002c*/ 	.word	0x00000000
        /*0030*/ 	.short	0x0009
        /*0032*/ 	.short	0x0048
        /*0034*/ 	.byte	0x00, 0xf4, 0x21, 0x00


	//----- nvinfo : EIATTR_KPARAM_INFO
	.align		4
.L_17:
        /*0038*/ 	.byte	0x04, 0x17
        /*003a*/ 	.short	(.L_19 - .L_18)
.L_18:
        /*003c*/ 	.word	0x00000000
        /*0040*/ 	.short	0x0008
        /*0042*/ 	.short	0x0040
        /*0044*/ 	.byte	0x00, 0xf4, 0x21, 0x00


	//----- nvinfo : EIATTR_KPARAM_INFO
	.align		4
.L_19:
        /*0048*/ 	.byte	0x04, 0x17
        /*004a*/ 	.short	(.L_21 - .L_20)
.L_20:
        /*004c*/ 	.word	0x00000000
        /*0050*/ 	.short	0x0007
        /*0052*/ 	.short	0x0038
        /*0054*/ 	.byte	0x00, 0xf4, 0x21, 0x00


	//----- nvinfo : EIATTR_KPARAM_INFO
	.align		4
.L_21:
        /*0058*/ 	.byte	0x04, 0x17
        /*005a*/ 	.short	(.L_23 - .L_22)
.L_22:
        /*005c*/ 	.word	0x00000000
        /*0060*/ 	.short	0x0006
        /*0062*/ 	.short	0x0030
        /*0064*/ 	.byte	0x00, 0xf4, 0x21, 0x00


	//----- nvinfo : EIATTR_KPARAM_INFO
	.align		4
.L_23:
        /*0068*/ 	.byte	0x04, 0x17
        /*006a*/ 	.short	(.L_25 - .L_24)
.L_24:
        /*006c*/ 	.word	0x00000000
        /*0070*/ 	.short	0x0005
        /*0072*/ 	.short	0x0028
        /*0074*/ 	.byte	0x00, 0xf4, 0x21, 0x00


	//----- nvinfo : EIATTR_KPARAM_INFO
	.align		4
.L_25:
        /*0078*/ 	.byte	0x04, 0x17
        /*007a*/ 	.short	(.L_27 - .L_26)
.L_26:
        /*007c*/ 	.word	0x00000000
        /*0080*/ 	.short	0x0004
        /*0082*/ 	.short	0x0020
        /*0084*/ 	.byte	0x00, 0xf4, 0x21, 0x00


	//----- nvinfo : EIATTR_KPARAM_INFO
	.align		4
.L_27:
        /*0088*/ 	.byte	0x04, 0x17
        /*008a*/ 	.short	(.L_29 - .L_28)
.L_28:
        /*008c*/ 	.word	0x00000000
        /*0090*/ 	.short	0x0003
        /*0092*/ 	.short	0x0018
        /*0094*/ 	.byte	0x00, 0xf4, 0x21, 0x00


	//----- nvinfo : EIATTR_KPARAM_INFO
	.align		4
.L_29:
        /*0098*/ 	.byte	0x04, 0x17
        /*009a*/ 	.short	(.L_31 - .L_30)
.L_30:
        /*009c*/ 	.word	0x00000000
        /*00a0*/ 	.short	0x0002
        /*00a2*/ 	.short	0x0010
        /*00a4*/ 	.byte	0x00, 0xf4, 0x21, 0x00


	//----- nvinfo : EIATTR_KPARAM_INFO
	.align		4
.L_31:
        /*00a8*/ 	.byte	0x04, 0x17
        /*00aa*/ 	.short	(.L_33 - .L_32)
.L_32:
        /*00ac*/ 	.word	0x00000000
        /*00b0*/ 	.short	0x0001
        /*00b2*/ 	.short	0x0008
        /*00b4*/ 	.byte	0x00, 0xf4, 0x21, 0x00


	//----- nvinfo : EIATTR_KPARAM_INFO
	.align		4
.L_33:
        /*00b8*/ 	.byte	0x04, 0x17
        /*00ba*/ 	.short	(.L_35 - .L_34)
.L_34:
        /*00bc*/ 	.word	0x00000000
        /*00c0*/ 	.short	0x0000
        /*00c2*/ 	.short	0x0000
        /*00c4*/ 	.byte	0x00, 0xf4, 0x21, 0x00


	//----- nvinfo : EIATTR_SPARSE_MMA_MASK
	.align		4
.L_35:
        /*00c8*/ 	.byte	0x03, 0x50
        /*00ca*/ 	.short	0x0000


	//----- nvinfo : EIATTR_MAXREG_COUNT
	.align		4
        /*00cc*/ 	.byte	0x03, 0x1b
        /*00ce*/ 	.short	0x00ff


	//----- nvinfo : EIATTR_EXIT_INSTR_OFFSETS
	.align		4
        /*00d0*/ 	.byte	0x04, 0x1c
        /*00d2*/ 	.short	(.L_37 - .L_36)


	//   ....[0]....
.L_36:
        /*00d4*/ 	.word	0x000004a0


	//----- nvinfo : EIATTR_REQNTID
	.align		4
.L_37:
        /*00d8*/ 	.byte	0x04, 0x10
        /*00da*/ 	.short	(.L_39 - .L_38)
.L_38:
        /*00dc*/ 	.word	0x00000080
        /*00e0*/ 	.word	0x00000001
        /*00e4*/ 	.word	0x00000001


	//----- nvinfo : EIATTR_CBANK_PARAM_SIZE
	.align		4
.L_39:
        /*00e8*/ 	.byte	0x03, 0x19
        /*00ea*/ 	.short	0x005c


	//----- nvinfo : EIATTR_PARAM_CBANK
	.align		4
        /*00ec*/ 	.byte	0x04, 0x0a
        /*00ee*/ 	.short	(.L_41 - .L_40)
	.align		4
.L_40:
        /*00f0*/ 	.word	index@(.nv.constant0.triton_poi_fused__native_batch_norm_legit_no_training_add_relu_16)
        /*00f4*/ 	.short	0x0210
        /*00f6*/ 	.short	0x005c


	//----- nvinfo : EIATTR_SW_WAR
	.align		4
.L_41:
        /*00f8*/ 	.byte	0x04, 0x36
        /*00fa*/ 	.short	(.L_43 - .L_42)
.L_42:
        /*00fc*/ 	.word	0x00000008
.L_43:


//--------------------- .nv.callgraph             --------------------------
	.section	.nv.callgraph,"",@"SHT_CUDA_CALLGRAPH"
	.align	4
	.sectionentsize	8
	.align		4
        /*0000*/ 	.word	0x00000000
	.align		4
        /*0004*/ 	.word	0xffffffff
	.align		4
        /*0008*/ 	.word	0x00000000
	.align		4
        /*000c*/ 	.word	0xfffffffe
	.align		4
        /*0010*/ 	.word	0x00000000
	.align		4
        /*0014*/ 	.word	0xfffffffd
	.align		4
        /*0018*/ 	.word	0x00000000
	.align		4
        /*001c*/ 	.word	0xfffffffc


//--------------------- .nv.constant4             --------------------------
	.section	.nv.constant4,"a",@progbits
	.align	8
	.align		8
.nv.constant4:
        /*0000*/ 	.dword	_$_str
	.align		8
        /*0008*/ 	.dword	_$_str_$_2


//--------------------- .text.triton_poi_fused__native_batch_norm_legit_no_training_add_relu_16 --------------------------
	.section	.text.triton_poi_fused__native_batch_norm_legit_no_training_add_relu_16,"ax",@progbits
	.align	128
        .global         triton_poi_fused__native_batch_norm_legit_no_training_add_relu_16
        .type           triton_poi_fused__native_batch_norm_legit_no_training_add_relu_16,@function
        .size           triton_poi_fused__native_batch_norm_legit_no_training_add_relu_16,(.L_x_1 - triton_poi_fused__native_batch_norm_legit_no_training_add_relu_16)
        .other          triton_poi_fused__native_batch_norm_legit_no_training_add_relu_16,@"STO_CUDA_ENTRY STV_DEFAULT"
triton_poi_fused__native_batch_norm_legit_no_training_add_relu_16:
.text.triton_poi_fused__native_batch_norm_legit_no_training_add_relu_16:
[----:B------:R-:W-:Y:S01]  /*0000*/  LDC R1, c[0x0][0x28] ;  /* 0x00000a00ff017b82 */ /* 0x000fe20000000800 */
[----:B------:R-:W1:Y:S07]  /*0010*/  S2R R10, SR_TID.X ;  /* 0x00000000000a7919 */ /* 0x000e6e0000002100 */
[----:B------:R-:W2:Y:S01]  /*0020*/  LDC.64 R14, c[0x0][0x228] ;  /* 0x00008a00ff0e7b82 */ /* 0x000ea20000000a00 */
[----:B------:R-:W-:Y:S01]  /*0030*/  ULDC.64 UR4, c[0x0][0x208] ;  /* 0x0000820000047ab9 */ /* 0x000fe20000000a00 */
[----:B------:R-:W3:Y:S06]  /*0040*/  S2R R3, SR_CTAID.X ;  /* 0x0000000000037919 */ /* 0x000eec0000002500 */
[----:B------:R-:W4:Y:S08]  /*0050*/  LDC.64 R22, c[0x0][0x250] ;  /* 0x00009400ff167b82 */ /* 0x000f300000000a00 */
[----:B------:R-:W5:Y:S08]  /*0060*/  LDC.64 R18, c[0x0][0x248] ;  /* 0x00009200ff127b82 */ /* 0x000f700000000a00 */
[----:B------:R-:W5:Y:S01]  /*0070*/  LDC.64 R24, c[0x0][0x218] ;  /* 0x00008600ff187b82 */ /* 0x000f620000000a00 */
[----:B-1----:R-:W-:-:S07]  /*0080*/  LOP3.LUT R10, R10, 0x7f, RZ, 0xc0, !PT ;  /* 0x0000007f0a0a7812 */ /* 0x002fce00078ec0ff */
[----:B------:R-:W1:Y:S01]  /*0090*/  LDC.64 R16, c[0x0][0x220] ;  /* 0x00008800ff107b82 */ /* 0x000e620000000a00 */
[----:B---3--:R-:W-:Y:S02]  /*00a0*/  SHF.R.S32.HI R0, RZ, 0x18, R3 ;  /* 0x00000018ff007819 */ /* 0x008fe40000011403 */
[----:B------:R-:W-:Y:S02]  /*00b0*/  LEA R10, R3, R10, 0x7 ;  /* 0x0000000a030a7211 */ /* 0x000fe400078e38ff */
[----:B------:R-:W-:-:S03]  /*00c0*/  SGXT R3, R0, 0x1 ;  /* 0x000000010003781a */ /* 0x000fc60000000200 */
[----:B------:R-:W3:Y:S01]  /*00d0*/  LDC.64 R20, c[0x0][0x240] ;  /* 0x00009000ff147b82 */ /* 0x000ee20000000a00 */
[----:B------:R-:W-:-:S04]  /*00e0*/  LEA.HI R3, R3, R10, RZ, 0x7 ;  /* 0x0000000a03037211 */ /* 0x000fc800078f38ff */
[----:B------:R-:W-:-:S03]  /*00f0*/  LOP3.LUT R3, R3, 0xffffff80, RZ, 0xc0, !PT ;  /* 0xffffff8003037812 */ /* 0x000fc600078ec0ff */
[----:B------:R-:W3:Y:S01]  /*0100*/  LDC.64 R8, c[0x0][0x230] ;  /* 0x00008c00ff087b82 */ /* 0x000ee20000000a00 */
[----:B------:R-:W-:-:S05]  /*0110*/  IADD3 R13, R10, -R3, RZ ;  /* 0x800000030a0d7210 */ /* 0x000fca0007ffe0ff */
[C---:B--2---:R-:W-:Y:S02]  /*0120*/  IMAD.WIDE R14, R13.reuse, 0x4, R14 ;  /* 0x000000040d0e7825 */ /* 0x044fe400078e020e */
[----:B------:R-:W2:Y:S02]  /*0130*/  LDC.64 R6, c[0x0][0x238] ;  /* 0x00008e00ff067b82 */ /* 0x000ea40000000a00 */
[C---:B----4-:R-:W-:Y:S01]  /*0140*/  IMAD.WIDE R22, R13.reuse, 0x4, R22 ;  /* 0x000000040d167825 */ /* 0x050fe200078e0216 */
[----:B------:R4:W2:Y:S04]  /*0150*/  LDG.E.EL R0, desc[UR4][R14.64] ;  /* 0x000000040e007981 */ /* 0x0008a8000c2e1900 */
[----:B------:R-:W2:Y:S01]  /*0160*/  LDG.E.EL R11, desc[UR4][R22.64] ;  /* 0x00000004160b7981 */ /* 0x000ea2000c2e1900 */
[----:B------:R-:W2:Y:S01]  /*0170*/  LDC.64 R4, c[0x0][0x258] ;  /* 0x00009600ff047b82 */ /* 0x000ea20000000a00 */
[----:B-----5:R-:W-:-:S04]  /*0180*/  IMAD.WIDE R18, R13, 0x4, R18 ;  /* 0x000000040d127825 */ /* 0x020fc800078e0212 */
[C---:B0---4-:R-:W-:Y:S02]  /*0190*/  IMAD.WIDE R14, R10.reuse, 0x4, R24 ;  /* 0x000000040a0e7825 */ /* 0x051fe400078e0218 */
[----:B------:R-:W4:Y:S01]  /*01a0*/  LDG.E.EL R19, desc[UR4][R18.64] ;  /* 0x0000000412137981 */ /* 0x000f22000c2e1900 */
[----:B------:R-:W0:Y:S01]  /*01b0*/  LDC.64 R2, c[0x0][0x260] ;  /* 0x00009800ff027b82 */ /* 0x000e220000000a00 */
[C---:B-1----:R-:W-:Y:S02]  /*01c0*/  IMAD.WIDE R16, R13.reuse, 0x4, R16 ;  /* 0x000000040d107825 */ /* 0x042fe400078e0210 */
[----:B------:R-:W5:Y:S02]  /*01d0*/  LDG.E R14, desc[UR4][R14.64] ;  /* 0x000000040e0e7981 */ /* 0x000f64000c1e1900 */
[----:B---3--:R-:W-:Y:S02]  /*01e0*/  IMAD.WIDE R20, R10, 0x4, R20 ;  /* 0x000000040a147825 */ /* 0x008fe400078e0214 */
[----:B------:R-:W5:Y:S02]  /*01f0*/  LDG.E.EL R17, desc[UR4][R16.64] ;  /* 0x0000000410117981 */ /* 0x000f64000c2e1900 */
[----:B------:R-:W-:-:S02]  /*0200*/  IMAD.WIDE R8, R13, 0x4, R8 ;  /* 0x000000040d087825 */ /* 0x000fc400078e0208 */
[----:B------:R-:W4:Y:S02]  /*0210*/  LDG.E R12, desc[UR4][R20.64] ;  /* 0x00000004140c7981 */ /* 0x000f24000c1e1900 */
[C---:B--2---:R-:W-:Y:S02]  /*0220*/  IMAD.WIDE R6, R13.reuse, 0x4, R6 ;  /* 0x000000040d067825 */ /* 0x044fe400078e0206 */
[----:B------:R-:W2:Y:S02]  /*0230*/  LDG.E.EL R8, desc[UR4][R8.64] ;  /* 0x0000000408087981 */ /* 0x000ea4000c2e1900 */
[C---:B------:R-:W-:Y:S02]  /*0240*/  IMAD.WIDE R4, R13.reuse, 0x4, R4 ;  /* 0x000000040d047825 */ /* 0x040fe400078e0204 */
[----:B------:R-:W2:Y:S04]  /*0250*/  LDG.E.EL R7, desc[UR4][R6.64] ;  /* 0x0000000406077981 */ /* 0x000ea8000c2e1900 */
[----:B------:R1:W3:Y:S01]  /*0260*/  LDG.E.EL R4, desc[UR4][R4.64] ;  /* 0x0000000404047981 */ /* 0x0002e2000c2e1900 */
[----:B0-----:R-:W-:-:S05]  /*0270*/  IMAD.WIDE R2, R13, 0x4, R2 ;  /* 0x000000040d027825 */ /* 0x001fca00078e0202 */
[----:B------:R0:W3:Y:S01]  /*0280*/  LDG.E.EL R13, desc[UR4][R2.64] ;  /* 0x00000004020d7981 */ /* 0x0000e2000c2e1900 */
[----:B-1----:R-:W-:Y:S01]  /*0290*/  HFMA2.MMA R5, -RZ, RZ, 1.625, 0 ;  /* 0x3e800000ff057435 */ /* 0x002fe200000001ff */
[----:B0-----:R-:W0:Y:S02]  /*02a0*/  LDC.64 R2, c[0x0][0x210] ;  /* 0x00008400ff027b82 */ /* 0x001e240000000a00 */
[----:B0-----:R-:W-:-:S04]  /*02b0*/  IMAD.WIDE R2, R10, 0x4, R2 ;  /* 0x000000040a027825 */ /* 0x001fc800078e0202 */
[----:B------:R-:W-:Y:S01]  /*02c0*/  FADD R0, R0, 9.9999997473787516356e-06 ;  /* 0x3727c5ac00007421 */ /* 0x000fe20000000000 */
[----:B------:R-:W-:-:S03]  /*02d0*/  FADD R11, R11, 9.9999997473787516356e-06 ;  /* 0x3727c5ac0b0b7421 */ /* 0x000fc60000000000 */
[----:B------:R-:W0:Y:S08]  /*02e0*/  MUFU.SQRT R15, R0 ;  /* 0x00000000000f7308 */ /* 0x000e300000002000 */
[----:B------:R-:W1:Y:S01]  /*02f0*/  MUFU.SQRT R16, R11 ;  /* 0x0000000b00107308 */ /* 0x000e620000002000 */
[C---:B0-----:R-:W-:Y:S02]  /*0300*/  FSETP.GT.AND P0, PT, R15.reuse, 8.50705917302346158658e+37, PT ;  /* 0x7e8000000f00780b */ /* 0x041fe40003f04000 */
[----:B------:R-:W-:-:S02]  /*0310*/  FSETP.GEU.AND P2, PT, R15, 1.175494350822287508e-38, PT ;  /* 0x008000000f00780b */ /* 0x000fc40003f4e000 */
[C---:B-1----:R-:W-:Y:S02]  /*0320*/  FSETP.GT.AND P1, PT, R16.reuse, 8.50705917302346158658e+37, PT ;  /* 0x7e8000001000780b */ /* 0x042fe40003f24000 */
[----:B------:R-:W-:-:S07]  /*0330*/  FSETP.GEU.AND P3, PT, R16, 1.175494350822287508e-38, PT ;  /* 0x008000001000780b */ /* 0x000fce0003f6e000 */
[----:B------:R-:W-:-:S04]  /*0340*/  @P0 FMUL R15, R15, 0.25 ;  /* 0x3e8000000f0f0820 */ /* 0x000fc80000400000 */
[----:B------:R-:W-:Y:S01]  /*0350*/  @!P2 FMUL R15, R15, 16777216 ;  /* 0x4b8000000f0fa820 */ /* 0x000fe20000400000 */
[----:B------:R-:W-:-:S04]  /*0360*/  @P1 FMUL R16, R16, 0.25 ;  /* 0x3e80000010101820 */ /* 0x000fc80000400000 */
[----:B------:R-:W-:Y:S01]  /*0370*/  @!P3 FMUL R16, R16, 16777216 ;  /* 0x4b8000001010b820 */ /* 0x000fe20000400000 */
[----:B------:R-:W0:Y:S01]  /*0380*/  MUFU.RCP R15, R15 ;  /* 0x0000000f000f7308 */ /* 0x000e220000001000 */
[----:B------:R-:W-:-:S07]  /*0390*/  FSEL R0, R5, 1, P0 ;  /* 0x3f80000005007808 */ /* 0x000fce0000000000 */
[----:B------:R-:W1:Y:S01]  /*03a0*/  MUFU.RCP R16, R16 ;  /* 0x0000001000107308 */ /* 0x000e620000001000 */
[----:B------:R-:W-:Y:S01]  /*03b0*/  FSEL R5, R5, 1, P1 ;  /* 0x3f80000005057808 */ /* 0x000fe20000800000 */
[----:B------:R-:W-:-:S04]  /*03c0*/  @!P2 FMUL R0, R0, 16777216 ;  /* 0x4b8000000000a820 */ /* 0x000fc80000400000 */
[----:B------:R-:W-:Y:S01]  /*03d0*/  @!P3 FMUL R5, R5, 16777216 ;  /* 0x4b8000000505b820 */ /* 0x000fe20000400000 */
[----:B----4-:R-:W-:Y:S01]  /*03e0*/  FADD R12, R12, -R19 ;  /* 0x800000130c0c7221 */ /* 0x010fe20000000000 */
[----:B0-----:R-:W-:Y:S01]  /*03f0*/  FMUL R0, R15, R0 ;  /* 0x000000000f007220 */ /* 0x001fe20000400000 */
[----:B-----5:R-:W-:Y:S01]  /*0400*/  FADD R17, R14, -R17 ;  /* 0x800000110e117221 */ /* 0x020fe20000000000 */
[----:B-1----:R-:W-:-:S03]  /*0410*/  FMUL R5, R16, R5 ;  /* 0x0000000510057220 */ /* 0x002fc60000400000 */
[----:B------:R-:W-:Y:S01]  /*0420*/  FMUL R0, R0, R17 ;  /* 0x0000001100007220 */ /* 0x000fe20000400000 */
[----:B------:R-:W-:-:S03]  /*0430*/  FMUL R5, R5, R12 ;  /* 0x0000000c05057220 */ /* 0x000fc60000400000 */
[----:B--2---:R-:W-:Y:S01]  /*0440*/  FFMA R0, R8, R0, R7 ;  /* 0x0000000008007223 */ /* 0x004fe20000000007 */
[----:B---3--:R-:W-:-:S04]  /*0450*/  FFMA R5, R4, R5, R13 ;  /* 0x0000000504057223 */ /* 0x008fc8000000000d */
[C---:B------:R-:W-:Y:S01]  /*0460*/  FADD R4, R0.reuse, R5 ;  /* 0x0000000500047221 */ /* 0x040fe20000000000 */
[----:B------:R-:W-:-:S04]  /*0470*/  FSETP.GEU.AND P0, PT, R0, -R5, PT ;  /* 0x800000050000720b */ /* 0x000fc80003f0e000 */
[----:B------:R-:W-:-:S05]  /*0480*/  FSEL R5, R4, RZ, P0 ;  /* 0x000000ff04057208 */ /* 0x000fca0000000000 */
[----:B------:R-:W-:Y:S01]  /*0490*/  STG.E desc[UR4][R2.64], R5 ;  /* 0x0000000502007986 */ /* 0x000fe2000c101904 */
[----:B------:R-:W-:Y:S05]  /*04a0*/  EXIT ;  /* 0x000000000000794d */ /* 0x000fea0003800000 */
.L_x_0:
[----:B------:R-:W-:-:S00]  /*04b0*/  BRA `(.L_x_0) ;  /* 0xfffffffc00fc7947 */ /* 0x000fc0000383ffff */
[----:B------:R-:W-:-:S00]  /*04c0*/  NOP ;  /* 0x0000000000007918 */ /* 0x000fc00000000000 */
        /* <DEDUP_REMOVED lines=11> */
.L_x_1:


//--------------------- .nv.global.init           --------------------------
	.section	.nv.global.init,"aw",@progbits
.nv.global.init:
	.type		_$_str,@object
	.size		_$_str,(_$_str_$_2 - _$_str)
_$_str:
        /*0000*/ 	.byte	0x5f, 0x5f, 0x43, 0x55, 0x44, 0x41, 0x5f, 0x46, 0x54, 0x5a, 0x00
	.type		_$_str_$_2,@object
	.size		_$_str_$_2,(.L_1 - _$_str_$_2)
_$_str_$_2:
        /*000b*/ 	.byte	0x5f, 0x5f, 0x43, 0x55, 0x44, 0x41, 0x5f, 0x50, 0x52, 0x45, 0x43, 0x5f, 0x53, 0x51, 0x52, 0x54
        /*001b*/ 	.byte	0x00
.L_1:


//--------------------- .nv.constant0.triton_poi_fused__native_batch_norm_legit_no_training_add_relu_16 --------------------------
	.section	.nv.constant0.triton_poi_fused__native_batch_norm_legit_no_training_add_relu_16,"a",@progbits
	.sectionflags	@""
	.align	4
.nv.constant0.triton_poi_fused__native_batch_norm_legit_no_training_add_relu_16:
	.zero		620
